	.headerflags	@"EF_CUDA_TEXMODE_UNIFIED EF_CUDA_64BIT_ADDRESS EF_CUDA_ACCELERATORS EF_CUDA_SM90 EF_CUDA_VIRTUAL_SM(EF_CUDA_SM90)"
	.elftype	@"ET_EXEC"


//--------------------- .nv.info                  --------------------------
	.section	.nv.info,"",@"SHT_CUDA_INFO"
	.align	4


	//----- nvinfo : EIATTR_REGCOUNT
	.align		4
        /*0000*/ 	.byte	0x04, 0x2f
        /*0002*/ 	.short	(.L_1 - .L_0)
	.align		4
.L_0:
        /*0004*/ 	.word	index@(triton_poi_fused_cat_105)
        /*0008*/ 	.word	0x00000016


	//----- nvinfo : EIATTR_MIN_STACK_SIZE
	.align		4
.L_1:
        /*000c*/ 	.byte	0x04, 0x12
        /*000e*/ 	.short	(.L_3 - .L_2)
	.align		4
.L_2:
        /*0010*/ 	.word	index@(triton_poi_fused_cat_105)
        /*0014*/ 	.word	0x00000000


	//----- nvinfo : EIATTR_FRAME_SIZE
	.align		4
.L_3:
        /*0018*/ 	.byte	0x04, 0x11
        /*001a*/ 	.short	(.L_5 - .L_4)
	.align		4
.L_4:
        /*001c*/ 	.word	index@(triton_poi_fused_cat_105)
        /*0020*/ 	.word	0x00000000


	//----- nvinfo : EIATTR_MIN_STACK_SIZE
	.align		4
.L_5:
        /*0024*/ 	.byte	0x04, 0x12
        /*0026*/ 	.short	(.L_7 - .L_6)
	.align		4
.L_6:
        /*0028*/ 	.word	index@(triton_poi_fused_cat_105)
        /*002c*/ 	.word	0x00000000
.L_7:


//--------------------- .nv.info.triton_poi_fused_cat_105 --------------------------
	.section	.nv.info.triton_poi_fused_cat_105,"",@"SHT_CUDA_INFO"
	.sectionflags	@""
	.align	4


	//----- nvinfo : EIATTR_CUDA_API_VERSION
	.align		4
        /*0000*/ 	.byte	0x04, 0x37
        /*0002*/ 	.short	(.L_9 - .L_8)
.L_8:
        /*0004*/ 	.word	0x0000007c


	//----- nvinfo : EIATTR_KPARAM_INFO
	.align		4
.L_9:
        /*0008*/ 	.byte	0x04, 0x17
        /*000a*/ 	.short	(.L_11 - .L_10)
.L_10:
        /*000c*/ 	.word	0x00000000
        /*0010*/ 	.short	0x0005
        /*0012*/ 	.short	0x0028
        /*0014*/ 	.byte	0x00, 0xf0, 0x11, 0x00


	//----- nvinfo : EIATTR_KPARAM_INFO
	.align		4
.L_11:
        /*0018*/ 	.byte	0x04, 0x17
        /*001a*/ 	.short	(.L_13 - .L_12)
.L_12:
        /*001c*/ 	.word	0x00000000
        /*0020*/ 	.short	0x0004
        /*0022*/ 	.short	0x0020
        /*0024*/ 	.byte	0x00, 0xf4, 0x21, 0x00


	//----- nvinfo : EIATTR_KPARAM_INFO
	.align		4
.L_13:
        /*0028*/ 	.byte	0x04, 0x17
        /*002a*/ 	.short	(.L_15 - .L_14)
.L_14:
        /*002c*/ 	.word	0x00000000
        /*0030*/ 	.short	0x0003
        /*0032*/ 	.short	0x0018
        /*0034*/ 	.byte	0x00, 0xf4, 0x21, 0x00


	//----- nvinfo : EIATTR_KPARAM_INFO
	.align		4
.L_15:
        /*0038*/ 	.byte	0x04, 0x17
        /*003a*/ 	.short	(.L_17 - .L_16)
.L_16:
        /*003c*/ 	.word	0x00000000
        /*0040*/ 	.short	0x0002
        /*0042*/ 	.short	0x0010
        /*0044*/ 	.byte	0x00, 0xf4, 0x21, 0x00


	//----- nvinfo : EIATTR_KPARAM_INFO
	.align		4
.L_17:
        /*0048*/ 	.byte	0x04, 0x17
        /*004a*/ 	.short	(.L_19 - .L_18)
.L_18:
        /*004c*/ 	.word	0x00000000
        /*0050*/ 	.short	0x0001
        /*0052*/ 	.short	0x0008
        /*0054*/ 	.byte	0x00, 0xf4, 0x21, 0x00


	//----- nvinfo : EIATTR_KPARAM_INFO
	.align		4
.L_19:
        /*0058*/ 	.byte	0x04, 0x17
        /*005a*/ 	.short	(.L_21 - .L_20)
.L_20:
        /*005c*/ 	.word	0x00000000
        /*0060*/ 	.short	0x0000
        /*0062*/ 	.short	0x0000
        /*0064*/ 	.byte	0x00, 0xf4, 0x21, 0x00


	//----- nvinfo : EIATTR_SPARSE_MMA_MASK
	.align		4
.L_21:
        /*0068*/ 	.byte	0x03, 0x50
        /*006a*/ 	.short	0x0000


	//----- nvinfo : EIATTR_MAXREG_COUNT
	.align		4
        /*006c*/ 	.byte	0x03, 0x1b
        /*006e*/ 	.short	0x00ff


	//----- nvinfo : EIATTR_EXIT_INSTR_OFFSETS
	.align		4
        /*0070*/ 	.byte	0x04, 0x1c
        /*0072*/ 	.short	(.L_23 - .L_22)


	//   ....[0]....
.L_22:
        /*0074*/ 	.word	0x00000200


	//   ....[1]....
        /*0078*/ 	.word	0x00000220


	//----- nvinfo : EIATTR_REQNTID
	.align		4
.L_23:
        /*007c*/ 	.byte	0x04, 0x10
        /*007e*/ 	.short	(.L_25 - .L_24)
.L_24:
        /*0080*/ 	.word	0x00000080
        /*0084*/ 	.word	0x00000001
        /*0088*/ 	.word	0x00000001


	//----- nvinfo : EIATTR_CBANK_PARAM_SIZE
	.align		4
.L_25:
        /*008c*/ 	.byte	0x03, 0x19
        /*008e*/ 	.short	0x002c


	//----- nvinfo : EIATTR_PARAM_CBANK
	.align		4
        /*0090*/ 	.byte	0x04, 0x0a
        /*0092*/ 	.short	(.L_27 - .L_26)
	.align		4
.L_26:
        /*0094*/ 	.word	index@(.nv.constant0.triton_poi_fused_cat_105)
        /*0098*/ 	.short	0x0210
        /*009a*/ 	.short	0x002c


	//----- nvinfo : EIATTR_SW_WAR
	.align		4
.L_27:
        /*009c*/ 	.byte	0x04, 0x36
        /*009e*/ 	.short	(.L_29 - .L_28)
.L_28:
        /*00a0*/ 	.word	0x00000008
.L_29:


//--------------------- .nv.callgraph             --------------------------
	.section	.nv.callgraph,"",@"SHT_CUDA_CALLGRAPH"
	.align	4
	.sectionentsize	8
	.align		4
        /*0000*/ 	.word	0x00000000
	.align		4
        /*0004*/ 	.word	0xffffffff
	.align		4
        /*0008*/ 	.word	0x00000000
	.align		4
        /*000c*/ 	.word	0xfffffffe
	.align		4
        /*0010*/ 	.word	0x00000000
	.align		4
        /*0014*/ 	.word	0xfffffffd
	.align		4
        /*0018*/ 	.word	0x00000000
	.align		4
        /*001c*/ 	.word	0xfffffffc


//--------------------- .text.triton_poi_fused_cat_105 --------------------------
	.section	.text.triton_poi_fused_cat_105,"ax",@progbits
	.align	128
        .global         triton_poi_fused_cat_105
        .type           triton_poi_fused_cat_105,@function
        .size           triton_poi_fused_cat_105,(.L_x_1 - triton_poi_fused_cat_105)
        .other          triton_poi_fused_cat_105,@"STO_CUDA_ENTRY STV_DEFAULT"
triton_poi_fused_cat_105:
.text.triton_poi_fused_cat_105:
[----:B------:R-:W0:Y:S01]  /*0000*/  LDC R1, c[0x0][0x28] ;  /* 0x00000a00ff017b82 */ /* 0x000e220000000800 */
[----:B------:R-:W1:Y:S07]  /*0010*/  S2R R0, SR_TID.X ;  /* 0x0000000000007919 */ /* 0x000e6e0000002100 */
[----:B------:R-:W2:Y:S01]  /*0020*/  LDC.64 R10, c[0x0][0x210] ;  /* 0x00008400ff0a7b82 */ /* 0x000ea20000000a00 */
[----:B------:R-:W-:Y:S01]  /*0030*/  CS2R R2, SRZ ;  /* 0x0000000000027805 */ /* 0x000fe2000001ff00 */
[----:B------:R-:W-:Y:S01]  /*0040*/  ULDC.64 UR4, c[0x0][0x208] ;  /* 0x0000820000047ab9 */ /* 0x000fe20000000a00 */
[----:B------:R-:W3:Y:S05]  /*0050*/  S2R R15, SR_CTAID.X ;  /* 0x00000000000f7919 */ /* 0x000eea0000002500 */
[----:B------:R-:W4:Y:S08]  /*0060*/  LDC.64 R12, c[0x0][0x218] ;  /* 0x00008600ff0c7b82 */ /* 0x000f300000000a00 */
[----:B------:R-:W5:Y:S08]  /*0070*/  LDC.64 R6, c[0x0][0x220] ;  /* 0x00008800ff067b82 */ /* 0x000f700000000a00 */
[----:B------:R-:W4:Y:S01]  /*0080*/  LDC.64 R8, c[0x0][0x228] ;  /* 0x00008a00ff087b82 */ /* 0x000f220000000a00 */
[----:B-1----:R-:W-:-:S07]  /*0090*/  IMAD.SHL.U32 R0, R0, 0x2, RZ ;  /* 0x0000000200007824 */ /* 0x002fce00078e00ff */
[----:B------:R-:W1:Y:S01]  /*00a0*/  LDC.64 R4, c[0x0][0x230] ;  /* 0x00008c00ff047b82 */ /* 0x000e620000000a00 */
[----:B------:R-:W-:-:S05]  /*00b0*/  LOP3.LUT R0, R0, 0xfe, RZ, 0xc0, !PT ;  /* 0x000000fe00007812 */ /* 0x000fca00078ec0ff */
[----:B---3--:R-:W-:-:S04]  /*00c0*/  IMAD R15, R15, 0x100, R0 ;  /* 0x000001000f0f7824 */ /* 0x008fc800078e0200 */
[C---:B--2---:R-:W-:Y:S01]  /*00d0*/  IMAD.WIDE R10, R15.reuse, 0x4, R10 ;  /* 0x000000040f0a7825 */ /* 0x044fe200078e020a */
[----:B------:R-:W-:-:S13]  /*00e0*/  ISETP.GE.AND P0, PT, R15, 0x200, PT ;  /* 0x000002000f00780c */ /* 0x000fda0003f06270 */
[----:B------:R4:W2:Y:S01]  /*00f0*/  @!P0 LDG.E.64 R2, desc[UR4][R10.64] ;  /* 0x000000040a028981 */ /* 0x0008a2000c1e1b00 */
[----:B------:R-:W-:-:S04]  /*0100*/  SHF.R.S32.HI R0, RZ, 0x1f, R15 ;  /* 0x0000001fff007819 */ /* 0x000fc8000001140f */
[----:B------:R-:W-:-:S04]  /*0110*/  LEA.HI R0, R0, R15, RZ, 0x7 ;  /* 0x0000000f00007211 */ /* 0x000fc800078f38ff */
[C---:B------:R-:W-:Y:S02]  /*0120*/  SHF.L.U32 R14, R0.reuse, 0x5, RZ ;  /* 0x00000005000e7819 */ /* 0x040fe400000006ff */
[----:B------:R-:W-:Y:S02]  /*0130*/  LOP3.LUT R0, R0, 0xffffff80, RZ, 0xc0, !PT ;  /* 0xffffff8000007812 */ /* 0x000fe400078ec0ff */
[----:B------:R-:W-:-:S04]  /*0140*/  LOP3.LUT R14, R14, 0xfffff000, RZ, 0xc0, !PT ;  /* 0xfffff0000e0e7812 */ /* 0x000fc800078ec0ff */
[----:B------:R-:W-:-:S05]  /*0150*/  IADD3 R15, R14, R15, -R0 ;  /* 0x0000000f0e0f7210 */ /* 0x000fca0007ffe800 */
[----:B------:R-:W-:Y:S02]  /*0160*/  IMAD.IADD R17, R0, 0x1, R15 ;  /* 0x0000000100117824 */ /* 0x000fe400078e020f */
[----:B----4-:R-:W-:-:S03]  /*0170*/  IMAD.WIDE R10, R15, 0x4, R12 ;  /* 0x000000040f0a7825 */ /* 0x010fc600078e020c */
[----:B------:R-:W-:Y:S01]  /*0180*/  IADD3 R19, R0, R17, RZ ;  /* 0x0000001100137210 */ /* 0x000fe20007ffe0ff */
[----:B-----5:R-:W-:-:S04]  /*0190*/  IMAD.WIDE R6, R17, 0x4, R6 ;  /* 0x0000000411067825 */ /* 0x020fc800078e0206 */
[----:B0-----:R-:W-:-:S04]  /*01a0*/  IMAD.WIDE R8, R19, 0x4, R8 ;  /* 0x0000000413087825 */ /* 0x001fc800078e0208 */
[----:B------:R-:W-:-:S04]  /*01b0*/  IMAD.IADD R19, R0, 0x1, R19 ;  /* 0x0000000100137824 */ /* 0x000fc800078e0213 */
[----:B-1----:R-:W-:Y:S01]  /*01c0*/  IMAD.WIDE R4, R19, 0x4, R4 ;  /* 0x0000000413047825 */ /* 0x002fe200078e0204 */
[----:B--2---:R0:W-:Y:S04]  /*01d0*/  @!P0 STG.E.64 desc[UR4][R10.64], R2 ;  /* 0x000000020a008986 */ /* 0x0041e8000c101b04 */
[----:B------:R0:W-:Y:S04]  /*01e0*/  @!P0 STG.E.64 desc[UR4][R6.64], R2 ;  /* 0x0000000206008986 */ /* 0x0001e8000c101b04 */
[----:B------:R0:W-:Y:S02]  /*01f0*/  @!P0 STG.E.64 desc[UR4][R8.64], R2 ;  /* 0x0000000208008986 */ /* 0x0001e4000c101b04 */
[----:B0-----:R-:W-:Y:S05]  /*0200*/  @P0 EXIT ;  /* 0x000000000000094d */ /* 0x001fea0003800000 */
[----:B------:R-:W-:Y:S01]  /*0210*/  STG.E.64 desc[UR4][R4.64], R2 ;  /* 0x0000000204007986 */ /* 0x000fe2000c101b04 */
[----:B------:R-:W-:Y:S05]  /*0220*/  EXIT ;  /* 0x000000000000794d */ /* 0x000fea0003800000 */
.L_x_0:
[----:B------:R-:W-:-:S00]  /*0230*/  BRA `(.L_x_0) ;  /* 0xfffffffc00fc7947 */ /* 0x000fc0000383ffff */
[----:B------:R-:W-:-:S00]  /*0240*/  NOP ;  /* 0x0000000000007918 */ /* 0x000fc00000000000 */
        /* <DEDUP_REMOVED lines=11> */
.L_x_1:


//--------------------- .nv.constant0.triton_poi_fused_cat_105 --------------------------
	.section	.nv.constant0.triton_poi_fused_cat_105,"a",@progbits
	.sectionflags	@""
	.align	4
.nv.constant0.triton_poi_fused_cat_105:
	.zero		572
